//
// Generated by NVIDIA NVVM Compiler
//
// Compiler Build ID: CL-36424714
// Cuda compilation tools, release 13.0, V13.0.88
// Based on NVVM 20.0.0
//

.version 9.0
.target sm_100
.address_size 64

	// .globl	_Z16RgbaToNv12KernelPKhPhS1_ii

.visible .entry _Z16RgbaToNv12KernelPKhPhS1_ii(
	.param .u64 .ptr .align 1 _Z16RgbaToNv12KernelPKhPhS1_ii_param_0,
	.param .u64 .ptr .align 1 _Z16RgbaToNv12KernelPKhPhS1_ii_param_1,
	.param .u64 .ptr .align 1 _Z16RgbaToNv12KernelPKhPhS1_ii_param_2,
	.param .u32 _Z16RgbaToNv12KernelPKhPhS1_ii_param_3,
	.param .u32 _Z16RgbaToNv12KernelPKhPhS1_ii_param_4
)
{
	.reg .pred 	%p<5>;
	.reg .b16 	%rs<19>;
	.reg .b32 	%r<49>;
	.reg .b64 	%rd<13>;

	ld.param.u64 	%rd1, [_Z16RgbaToNv12KernelPKhPhS1_ii_param_0];
	ld.param.u64 	%rd2, [_Z16RgbaToNv12KernelPKhPhS1_ii_param_1];
	ld.param.u64 	%rd3, [_Z16RgbaToNv12KernelPKhPhS1_ii_param_2];
	ld.param.u32 	%r6, [_Z16RgbaToNv12KernelPKhPhS1_ii_param_3];
	ld.param.u32 	%r7, [_Z16RgbaToNv12KernelPKhPhS1_ii_param_4];
	mov.u32 	%r9, %ctaid.x;
	mov.u32 	%r10, %ntid.x;
	mov.u32 	%r11, %tid.x;
	mad.lo.s32 	%r1, %r9, %r10, %r11;
	mov.u32 	%r12, %ctaid.y;
	mov.u32 	%r13, %ntid.y;
	mov.u32 	%r14, %tid.y;
	mad.lo.s32 	%r15, %r12, %r13, %r14;
	setp.ge.s32 	%p1, %r1, %r6;
	setp.ge.s32 	%p2, %r15, %r7;
	or.pred  	%p3, %p1, %p2;
	@%p3 bra 	$L__BB0_3;
	cvta.to.global.u64 	%rd4, %rd1;
	cvta.to.global.u64 	%rd5, %rd2;
	mad.lo.s32 	%r16, %r6, %r15, %r1;
	shl.b32 	%r17, %r16, 2;
	cvt.s64.s32 	%rd6, %r17;
	add.s64 	%rd7, %rd4, %rd6;
	ld.global.nc.u8 	%rs3, [%rd7];
	cvt.u16.u8 	%rs4, %rs3;
	cvt.u32.u16 	%r3, %rs4;
	ld.global.nc.u8 	%rs5, [%rd7+1];
	cvt.u16.u8 	%rs1, %rs5;
	ld.global.nc.u8 	%rs6, [%rd7+2];
	cvt.u16.u8 	%rs2, %rs6;
	cvt.u32.u16 	%r4, %rs2;
	mul.wide.u16 	%r18, %rs4, 66;
	mov.b32 	%r19, {%rs1, %rs2};
	mov.b32 	%r20, 0;
	mov.b32 	%r21, 6529;
	dp2a.lo.u32.u32 	%r22, %r19, %r21, %r20;
	add.s32 	%r5, %r18, 128;
	add.s32 	%r23, %r5, %r22;
	cvt.u16.u32 	%rs7, %r23;
	shr.u16 	%rs8, %rs7, 8;
	add.s16 	%rs9, %rs8, 16;
	cvt.s64.s32 	%rd8, %r16;
	add.s64 	%rd9, %rd5, %rd8;
	st.global.u8 	[%rd9], %rs9;
	or.b32  	%r24, %r1, %r15;
	and.b32  	%r25, %r24, 1;
	setp.eq.b32 	%p4, %r25, 1;
	@%p4 bra 	$L__BB0_3;
	mov.b16 	%rs10, -74;
	mov.b32 	%r26, {%rs10, %rs2};
	cvt.u32.u16 	%r27, %rs1;
	prmt.b32 	%r28, %r27, 112, 0x3340U;
	prmt.b32 	%r29, %r30, %r31, 0x3340U;
	prmt.b32 	%r32, %r28, %r29, 0x5410U;
	mov.b32 	%r33, 0;
	dp2a.lo.u32.u32 	%r34, %r26, %r32, %r33;
	mad.lo.s32 	%r35, %r3, 65432, %r5;
	add.s32 	%r36, %r35, %r34;
	mad.lo.s32 	%r37, %r4, 65518, %r35;
	cvt.u16.u32 	%rs11, %r3;
	mov.b16 	%rs12, -94;
	mov.b32 	%r38, {%rs11, %rs12};
	mov.b32 	%r39, 65430;
	prmt.b32 	%r40, %r39, %r27, 0x3340U;
	prmt.b32 	%r41, %r40, %r29, 0x5410U;
	dp2a.lo.u32.u32 	%r42, %r38, %r41, %r33;
	add.s32 	%r43, %r37, %r42;
	shr.u32 	%r44, %r15, 1;
	shr.u32 	%r45, %r1, 31;
	add.s32 	%r46, %r1, %r45;
	and.b32  	%r47, %r46, -2;
	mad.lo.s32 	%r48, %r6, %r44, %r47;
	cvt.u16.u32 	%rs13, %r36;
	shr.u16 	%rs14, %rs13, 8;
	xor.b16  	%rs15, %rs14, 128;
	cvt.s64.s32 	%rd10, %r48;
	cvta.to.global.u64 	%rd11, %rd3;
	add.s64 	%rd12, %rd11, %rd10;
	st.global.u8 	[%rd12], %rs15;
	cvt.u16.u32 	%rs16, %r43;
	shr.u16 	%rs17, %rs16, 8;
	xor.b16  	%rs18, %rs17, 128;
	st.global.u8 	[%rd12+1], %rs18;
$L__BB0_3:
	ret;

}
	// .globl	_Z25RgbaToNv12KernelOptimizedPKhPhS1_ii
.visible .entry _Z25RgbaToNv12KernelOptimizedPKhPhS1_ii(
	.param .u64 .ptr .align 1 _Z25RgbaToNv12KernelOptimizedPKhPhS1_ii_param_0,
	.param .u64 .ptr .align 1 _Z25RgbaToNv12KernelOptimizedPKhPhS1_ii_param_1,
	.param .u64 .ptr .align 1 _Z25RgbaToNv12KernelOptimizedPKhPhS1_ii_param_2,
	.param .u32 _Z25RgbaToNv12KernelOptimizedPKhPhS1_ii_param_3,
	.param .u32 _Z25RgbaToNv12KernelOptimizedPKhPhS1_ii_param_4
)
{
	.reg .pred 	%p<9>;
	.reg .b16 	%rs<25>;
	.reg .b32 	%r<68>;
	.reg .b64 	%rd<15>;

	ld.param.u64 	%rd5, [_Z25RgbaToNv12KernelOptimizedPKhPhS1_ii_param_0];
	ld.param.u64 	%rd3, [_Z25RgbaToNv12KernelOptimizedPKhPhS1_ii_param_1];
	ld.param.u64 	%rd4, [_Z25RgbaToNv12KernelOptimizedPKhPhS1_ii_param_2];
	ld.param.u32 	%r4, [_Z25RgbaToNv12KernelOptimizedPKhPhS1_ii_param_3];
	ld.param.u32 	%r6, [_Z25RgbaToNv12KernelOptimizedPKhPhS1_ii_param_4];
	cvta.to.global.u64 	%rd1, %rd5;
	mov.u32 	%r7, %ctaid.x;
	mov.u32 	%r8, %ntid.x;
	mov.u32 	%r9, %tid.x;
	mad.lo.s32 	%r1, %r7, %r8, %r9;
	mov.u32 	%r10, %ctaid.y;
	mov.u32 	%r11, %ntid.y;
	mov.u32 	%r12, %tid.y;
	mad.lo.s32 	%r13, %r10, %r11, %r12;
	setp.ge.s32 	%p1, %r1, %r4;
	setp.ge.s32 	%p2, %r13, %r6;
	or.pred  	%p3, %p1, %p2;
	@%p3 bra 	$L__BB1_3;
	cvta.to.global.u64 	%rd6, %rd3;
	mad.lo.s32 	%r3, %r4, %r13, %r1;
	shl.b32 	%r14, %r3, 2;
	cvt.s64.s32 	%rd7, %r14;
	add.s64 	%rd2, %rd1, %rd7;
	ld.global.nc.u8 	%rs4, [%rd2];
	cvt.u16.u8 	%rs1, %rs4;
	ld.global.nc.u8 	%rs5, [%rd2+1];
	cvt.u16.u8 	%rs2, %rs5;
	ld.global.nc.u8 	%rs6, [%rd2+2];
	cvt.u16.u8 	%rs3, %rs6;
	cvt.u32.u16 	%r15, %rs2;
	cvt.u32.u16 	%r16, %rs1;
	prmt.b32 	%r17, %r16, %r15, 0x3340U;
	cvt.u32.u16 	%r18, %rs3;
	prmt.b32 	%r19, %r18, 0, 0x3340U;
	prmt.b32 	%r20, %r17, %r19, 0x5410U;
	mov.b32 	%r21, 128;
	mov.b32 	%r22, 1671490;
	dp4a.u32.u32 	%r23, %r20, %r22, %r21;
	cvt.u16.u32 	%rs7, %r23;
	shr.u16 	%rs8, %rs7, 8;
	add.s16 	%rs9, %rs8, 16;
	cvt.s64.s32 	%rd8, %r3;
	add.s64 	%rd9, %rd6, %rd8;
	st.global.u8 	[%rd9], %rs9;
	or.b32  	%r24, %r1, %r13;
	and.b32  	%r25, %r24, 1;
	setp.eq.b32 	%p4, %r25, 1;
	add.s32 	%r26, %r1, 1;
	setp.ge.s32 	%p5, %r26, %r4;
	or.pred  	%p6, %p4, %p5;
	add.s32 	%r27, %r13, 1;
	setp.ge.u32 	%p7, %r27, %r6;
	or.pred  	%p8, %p6, %p7;
	@%p8 bra 	$L__BB1_3;
	ld.global.nc.u8 	%rs10, [%rd2+4];
	cvt.u32.u8 	%r28, %rs10;
	and.b32  	%r30, %r16, 255;
	add.s32 	%r31, %r30, %r28;
	ld.global.nc.u8 	%rs11, [%rd2+5];
	cvt.u32.u8 	%r32, %rs11;
	and.b32  	%r34, %r15, 255;
	add.s32 	%r35, %r34, %r32;
	ld.global.nc.u8 	%rs12, [%rd2+6];
	cvt.u32.u8 	%r36, %rs12;
	and.b32  	%r38, %r18, 255;
	add.s32 	%r39, %r38, %r36;
	add.s32 	%r40, %r3, %r4;
	shl.b32 	%r41, %r40, 2;
	cvt.s64.s32 	%rd10, %r41;
	add.s64 	%rd11, %rd1, %rd10;
	ld.global.nc.u8 	%rs13, [%rd11];
	cvt.u32.u8 	%r42, %rs13;
	add.s32 	%r43, %r31, %r42;
	ld.global.nc.u8 	%rs14, [%rd11+1];
	cvt.u32.u8 	%r44, %rs14;
	add.s32 	%r45, %r35, %r44;
	ld.global.nc.u8 	%rs15, [%rd11+2];
	cvt.u32.u8 	%r46, %rs15;
	add.s32 	%r47, %r39, %r46;
	ld.global.nc.u8 	%rs16, [%rd11+4];
	cvt.u32.u8 	%r48, %rs16;
	add.s32 	%r49, %r43, %r48;
	ld.global.nc.u8 	%rs17, [%rd11+5];
	cvt.u32.u8 	%r50, %rs17;
	add.s32 	%r51, %r45, %r50;
	ld.global.nc.u8 	%rs18, [%rd11+6];
	cvt.u32.u8 	%r52, %rs18;
	add.s32 	%r53, %r47, %r52;
	shr.u32 	%r54, %r49, 2;
	shr.u32 	%r55, %r51, 2;
	shr.u32 	%r56, %r53, 2;
	mad.lo.s32 	%r57, %r54, 65498, 128;
	mad.lo.s32 	%r58, %r55, 65462, %r57;
	mad.lo.s32 	%r59, %r56, 112, %r58;
	mad.lo.s32 	%r60, %r54, 150, %r57;
	mad.lo.s32 	%r61, %r55, 65442, %r60;
	mad.lo.s32 	%r62, %r56, 65518, %r61;
	shr.u32 	%r63, %r13, 1;
	shr.u32 	%r64, %r1, 31;
	add.s32 	%r65, %r1, %r64;
	and.b32  	%r66, %r65, -2;
	mad.lo.s32 	%r67, %r4, %r63, %r66;
	cvt.u16.u32 	%rs19, %r59;
	shr.u16 	%rs20, %rs19, 8;
	xor.b16  	%rs21, %rs20, 128;
	cvt.s64.s32 	%rd12, %r67;
	cvta.to.global.u64 	%rd13, %rd4;
	add.s64 	%rd14, %rd13, %rd12;
	st.global.u8 	[%rd14], %rs21;
	cvt.u16.u32 	%rs22, %r62;
	shr.u16 	%rs23, %rs22, 8;
	xor.b16  	%rs24, %rs23, 128;
	st.global.u8 	[%rd14+1], %rs24;
$L__BB1_3:
	ret;

}


// ===== COMPILED SASS (sm_100) =====

	.target	sm_100

	.elftype	@"ET_EXEC"


//--------------------- .note.nv.tkinfo           --------------------------
	.section	.note.nv.tkinfo,"",@"SHT_NOTE"
	.sectionflags	@"SHF_NOTE_NV_TKINFO"
	.tkinfo
        /*0018*/ 	.word	0x00000002
        /*0030*/ 	.string	""
        /*0030*/ 	.string	"ptxas"
        /*0030*/ 	.string	"Cuda compilation tools, release 13.0, V13.0.88"
        /*0030*/ 	.string	"Build cuda_13.0.r13.0/compiler.36424714_0"
        /*0030*/ 	.string	"-arch sm_100 -m 64 "



//--------------------- .note.nv.cuinfo           --------------------------
	.section	.note.nv.cuinfo,"",@"SHT_NOTE"
	.sectionflags	@"SHF_NOTE_NV_CUINFO"
        /*0018*/ 	.short	0x0002
        /*001a*/ 	.short	0x0064
        /*001c*/ 	.short	0x0082
	.zero		2


//--------------------- .nv.info                  --------------------------
	.section	.nv.info,"",@"SHT_CUDA_INFO"
	.align	4


	//----- nvinfo : EIATTR_REGCOUNT
	.align		4
        /*0000*/ 	.byte	0x04, 0x2f
        /*0002*/ 	.short	(.L_1 - .L_0)
	.align		4
.L_0:
        /*0004*/ 	.word	index@(_Z16RgbaToNv12KernelPKhPhS1_ii)
        /*0008*/ 	.word	0x00000010


	//----- nvinfo : EIATTR_FRAME_SIZE
	.align		4
.L_1:
        /*000c*/ 	.byte	0x04, 0x11
        /*000e*/ 	.short	(.L_3 - .L_2)
	.align		4
.L_2:
        /*0010*/ 	.word	index@(_Z16RgbaToNv12KernelPKhPhS1_ii)
        /*0014*/ 	.word	0x00000000


	//----- nvinfo : EIATTR_REGCOUNT
	.align		4
.L_3:
        /*0018*/ 	.byte	0x04, 0x2f
        /*001a*/ 	.short	(.L_5 - .L_4)
	.align		4
.L_4:
        /*001c*/ 	.word	index@(_Z25RgbaToNv12KernelOptimizedPKhPhS1_ii)
        /*0020*/ 	.word	0x00000017


	//----- nvinfo : EIATTR_FRAME_SIZE
	.align		4
.L_5:
        /*0024*/ 	.byte	0x04, 0x11
        /*0026*/ 	.short	(.L_7 - .L_6)
	.align		4
.L_6:
        /*0028*/ 	.word	index@(_Z25RgbaToNv12KernelOptimizedPKhPhS1_ii)
        /*002c*/ 	.word	0x00000000


	//----- nvinfo : EIATTR_MIN_STACK_SIZE
	.align		4
.L_7:
        /*0030*/ 	.byte	0x04, 0x12
        /*0032*/ 	.short	(.L_9 - .L_8)
	.align		4
.L_8:
        /*0034*/ 	.word	index@(_Z25RgbaToNv12KernelOptimizedPKhPhS1_ii)
        /*0038*/ 	.word	0x00000000


	//----- nvinfo : EIATTR_MIN_STACK_SIZE
	.align		4
.L_9:
        /*003c*/ 	.byte	0x04, 0x12
        /*003e*/ 	.short	(.L_11 - .L_10)
	.align		4
.L_10:
        /*0040*/ 	.word	index@(_Z16RgbaToNv12KernelPKhPhS1_ii)
        /*0044*/ 	.word	0x00000000
.L_11:


//--------------------- .nv.compat                --------------------------
	.section	.nv.compat,"",@"SHT_CUDA_COMPAT_INFO"
	.align	4
        /*0000*/ 	.byte	0x02, 0x09, 0x00, 0x00, 0x02, 0x02, 0x01, 0x00, 0x02, 0x05, 0x05, 0x00, 0x03, 0x07, 0x01, 0x01
        /*0010*/ 	.byte	0x02, 0x03, 0x00, 0x00, 0x02, 0x06, 0x01, 0x00, 0x04, 0x0b, 0x08, 0x00, 0x09, 0x00, 0x00, 0x00
        /*0020*/ 	.byte	0x00, 0x00, 0x00, 0x00


//--------------------- .nv.info._Z25RgbaToNv12KernelOptimizedPKhPhS1_ii --------------------------
	.section	.nv.info._Z25RgbaToNv12KernelOptimizedPKhPhS1_ii,"",@"SHT_CUDA_INFO"
	.sectionflags	@""
	.align	4


	//----- nvinfo : EIATTR_CUDA_API_VERSION
	.align		4
        /*0000*/ 	.byte	0x04, 0x37
        /*0002*/ 	.short	(.L_13 - .L_12)
.L_12:
        /*0004*/ 	.word	0x00000082


	//----- nvinfo : EIATTR_KPARAM_INFO
	.align		4
.L_13:
        /*0008*/ 	.byte	0x04, 0x17
        /*000a*/ 	.short	(.L_15 - .L_14)
.L_14:
        /*000c*/ 	.word	0x00000000
        /*0010*/ 	.short	0x0004
        /*0012*/ 	.short	0x001c
        /*0014*/ 	.byte	0x00, 0xf0, 0x11, 0x00


	//----- nvinfo : EIATTR_KPARAM_INFO
	.align		4
.L_15:
        /*0018*/ 	.byte	0x04, 0x17
        /*001a*/ 	.short	(.L_17 - .L_16)
.L_16:
        /*001c*/ 	.word	0x00000000
        /*0020*/ 	.short	0x0003
        /*0022*/ 	.short	0x0018
        /*0024*/ 	.byte	0x00, 0xf0, 0x11, 0x00


	//----- nvinfo : EIATTR_KPARAM_INFO
	.align		4
.L_17:
        /*0028*/ 	.byte	0x04, 0x17
        /*002a*/ 	.short	(.L_19 - .L_18)
.L_18:
        /*002c*/ 	.word	0x00000000
        /*0030*/ 	.short	0x0002
        /*0032*/ 	.short	0x0010
        /*0034*/ 	.byte	0x00, 0xf5, 0x21, 0x00


	//----- nvinfo : EIATTR_KPARAM_INFO
	.align		4
.L_19:
        /*0038*/ 	.byte	0x04, 0x17
        /*003a*/ 	.short	(.L_21 - .L_20)
.L_20:
        /*003c*/ 	.word	0x00000000
        /*0040*/ 	.short	0x0001
        /*0042*/ 	.short	0x0008
        /*0044*/ 	.byte	0x00, 0xf5, 0x21, 0x00


	//----- nvinfo : EIATTR_KPARAM_INFO
	.align		4
.L_21:
        /*0048*/ 	.byte	0x04, 0x17
        /*004a*/ 	.short	(.L_23 - .L_22)
.L_22:
        /*004c*/ 	.word	0x00000000
        /*0050*/ 	.short	0x0000
        /*0052*/ 	.short	0x0000
        /*0054*/ 	.byte	0x00, 0xf5, 0x21, 0x00


	//----- nvinfo : EIATTR_SPARSE_MMA_MASK
	.align		4
.L_23:
        /*0058*/ 	.byte	0x03, 0x50
        /*005a*/ 	.short	0x0000


	//----- nvinfo : EIATTR_MAXREG_COUNT
	.align		4
        /*005c*/ 	.byte	0x03, 0x1b
        /*005e*/ 	.short	0x00ff


	//----- nvinfo : EIATTR_MERCURY_ISA_VERSION
	.align		4
        /*0060*/ 	.byte	0x03, 0x5f
        /*0062*/ 	.short	0x0101


	//----- nvinfo : EIATTR_VRC_CTA_INIT_COUNT
	.align		4
        /*0064*/ 	.byte	0x02, 0x4a
	.zero		1
	.zero		1


	//----- nvinfo : EIATTR_EXIT_INSTR_OFFSETS
	.align		4
        /*0068*/ 	.byte	0x04, 0x1c
        /*006a*/ 	.short	(.L_25 - .L_24)


	//   ....[0]....
.L_24:
        /*006c*/ 	.word	0x000000c0


	//   ....[1]....
        /*0070*/ 	.word	0x00000270


	//   ....[2]....
        /*0074*/ 	.word	0x00000530


	//----- nvinfo : EIATTR_CBANK_PARAM_SIZE
	.align		4
.L_25:
        /*0078*/ 	.byte	0x03, 0x19
        /*007a*/ 	.short	0x0020


	//----- nvinfo : EIATTR_PARAM_CBANK
	.align		4
        /*007c*/ 	.byte	0x04, 0x0a
        /*007e*/ 	.short	(.L_27 - .L_26)
	.align		4
.L_26:
        /*0080*/ 	.word	index@(.nv.constant0._Z25RgbaToNv12KernelOptimizedPKhPhS1_ii)
        /*0084*/ 	.short	0x0380
        /*0086*/ 	.short	0x0020


	//----- nvinfo : EIATTR_SW_WAR
	.align		4
.L_27:
        /*0088*/ 	.byte	0x04, 0x36
        /*008a*/ 	.short	(.L_29 - .L_28)
.L_28:
        /*008c*/ 	.word	0x00000008
.L_29:


//--------------------- .nv.info._Z16RgbaToNv12KernelPKhPhS1_ii --------------------------
	.section	.nv.info._Z16RgbaToNv12KernelPKhPhS1_ii,"",@"SHT_CUDA_INFO"
	.sectionflags	@""
	.align	4


	//----- nvinfo : EIATTR_CUDA_API_VERSION
	.align		4
        /*0000*/ 	.byte	0x04, 0x37
        /*0002*/ 	.short	(.L_31 - .L_30)
.L_30:
        /*0004*/ 	.word	0x00000082


	//----- nvinfo : EIATTR_KPARAM_INFO
	.align		4
.L_31:
        /*0008*/ 	.byte	0x04, 0x17
        /*000a*/ 	.short	(.L_33 - .L_32)
.L_32:
        /*000c*/ 	.word	0x00000000
        /*0010*/ 	.short	0x0004
        /*0012*/ 	.short	0x001c
        /*0014*/ 	.byte	0x00, 0xf0, 0x11, 0x00


	//----- nvinfo : EIATTR_KPARAM_INFO
	.align		4
.L_33:
        /*0018*/ 	.byte	0x04, 0x17
        /*001a*/ 	.short	(.L_35 - .L_34)
.L_34:
        /*001c*/ 	.word	0x00000000
        /*0020*/ 	.short	0x0003
        /*0022*/ 	.short	0x0018
        /*0024*/ 	.byte	0x00, 0xf0, 0x11, 0x00


	//----- nvinfo : EIATTR_KPARAM_INFO
	.align		4
.L_35:
        /*0028*/ 	.byte	0x04, 0x17
        /*002a*/ 	.short	(.L_37 - .L_36)
.L_36:
        /*002c*/ 	.word	0x00000000
        /*0030*/ 	.short	0x0002
        /*0032*/ 	.short	0x0010
        /*0034*/ 	.byte	0x00, 0xf5, 0x21, 0x00


	//----- nvinfo : EIATTR_KPARAM_INFO
	.align		4
.L_37:
        /*0038*/ 	.byte	0x04, 0x17
        /*003a*/ 	.short	(.L_39 - .L_38)
.L_38:
        /*003c*/ 	.word	0x00000000
        /*0040*/ 	.short	0x0001
        /*0042*/ 	.short	0x0008
        /*0044*/ 	.byte	0x00, 0xf5, 0x21, 0x00


	//----- nvinfo : EIATTR_KPARAM_INFO
	.align		4
.L_39:
        /*0048*/ 	.byte	0x04, 0x17
        /*004a*/ 	.short	(.L_41 - .L_40)
.L_40:
        /*004c*/ 	.word	0x00000000
        /*0050*/ 	.short	0x0000
        /*0052*/ 	.short	0x0000
        /*0054*/ 	.byte	0x00, 0xf5, 0x21, 0x00


	//----- nvinfo : EIATTR_SPARSE_MMA_MASK
	.align		4
.L_41:
        /*0058*/ 	.byte	0x03, 0x50
        /*005a*/ 	.short	0x0000


	//----- nvinfo : EIATTR_MAXREG_COUNT
	.align		4
        /*005c*/ 	.byte	0x03, 0x1b
        /*005e*/ 	.short	0x00ff


	//----- nvinfo : EIATTR_MERCURY_ISA_VERSION
	.align		4
        /*0060*/ 	.byte	0x03, 0x5f
        /*0062*/ 	.short	0x0101


	//----- nvinfo : EIATTR_VRC_CTA_INIT_COUNT
	.align		4
        /*0064*/ 	.byte	0x02, 0x4a
	.zero		1
	.zero		1


	//----- nvinfo : EIATTR_EXIT_INSTR_OFFSETS
	.align		4
        /*0068*/ 	.byte	0x04, 0x1c
        /*006a*/ 	.short	(.L_43 - .L_42)


	//   ....[0]....
.L_42:
        /*006c*/ 	.word	0x000000c0


	//   ....[1]....
        /*0070*/ 	.word	0x00000230


	//   ....[2]....
        /*0074*/ 	.word	0x00000470


	//----- nvinfo : EIATTR_CBANK_PARAM_SIZE
	.align		4
.L_43:
        /*0078*/ 	.byte	0x03, 0x19
        /*007a*/ 	.short	0x0020


	//----- nvinfo : EIATTR_PARAM_CBANK
	.align		4
        /*007c*/ 	.byte	0x04, 0x0a
        /*007e*/ 	.short	(.L_45 - .L_44)
	.align		4
.L_44:
        /*0080*/ 	.word	index@(.nv.constant0._Z16RgbaToNv12KernelPKhPhS1_ii)
        /*0084*/ 	.short	0x0380
        /*0086*/ 	.short	0x0020


	//----- nvinfo : EIATTR_SW_WAR
	.align		4
.L_45:
        /*0088*/ 	.byte	0x04, 0x36
        /*008a*/ 	.short	(.L_47 - .L_46)
.L_46:
        /*008c*/ 	.word	0x00000008
.L_47:


//--------------------- .nv.callgraph             --------------------------
	.section	.nv.callgraph,"",@"SHT_CUDA_CALLGRAPH"
	.align	4
	.sectionentsize	8
	.align		4
        /*0000*/ 	.word	0x00000000
	.align		4
        /*0004*/ 	.word	0xffffffff
	.align		4
        /*0008*/ 	.word	0x00000000
	.align		4
        /*000c*/ 	.word	0xfffffffe
	.align		4
        /*0010*/ 	.word	0x00000000
	.align		4
        /*0014*/ 	.word	0xfffffffd
	.align		4
        /*0018*/ 	.word	0x00000000
	.align		4
        /*001c*/ 	.word	0xfffffffc


//--------------------- .text._Z25RgbaToNv12KernelOptimizedPKhPhS1_ii --------------------------
	.section	.text._Z25RgbaToNv12KernelOptimizedPKhPhS1_ii,"ax",@progbits
	.align	128
        .global         _Z25RgbaToNv12KernelOptimizedPKhPhS1_ii
        .type           _Z25RgbaToNv12KernelOptimizedPKhPhS1_ii,@function
        .size           _Z25RgbaToNv12KernelOptimizedPKhPhS1_ii,(.L_x_2 - _Z25RgbaToNv12KernelOptimizedPKhPhS1_ii)
        .other          _Z25RgbaToNv12KernelOptimizedPKhPhS1_ii,@"STO_CUDA_ENTRY STV_DEFAULT"
_Z25RgbaToNv12KernelOptimizedPKhPhS1_ii:
.text._Z25RgbaToNv12KernelOptimizedPKhPhS1_ii:
[----:B------:R-:W-:Y:S01]  /*0000*/  LDC R1, c[0x0][0x37c] ;  /* 0x0000df00ff017b82 */ /* 0x000fe20000000800 */
[----:B------:R-:W0:Y:S07]  /*0010*/  S2R R3, SR_TID.Y ;  /* 0x0000000000037919 */ /* 0x000e2e0000002200 */
[----:B------:R-:W1:Y:S01]  /*0020*/  LDC R5, c[0x0][0x360] ;  /* 0x0000d800ff057b82 */ /* 0x000e620000000800 */
[----:B------:R-:W2:Y:S01]  /*0030*/  LDCU.64 UR6, c[0x0][0x398] ;  /* 0x00007300ff0677ac */ /* 0x000ea20008000a00 */
[----:B------:R-:W1:Y:S06]  /*0040*/  S2R R2, SR_TID.X ;  /* 0x0000000000027919 */ /* 0x000e6c0000002100 */
[----:B------:R-:W0:Y:S08]  /*0050*/  S2UR UR5, SR_CTAID.Y ;  /* 0x00000000000579c3 */ /* 0x000e300000002600 */
[----:B------:R-:W0:Y:S08]  /*0060*/  LDC R0, c[0x0][0x364] ;  /* 0x0000d900ff007b82 */ /* 0x000e300000000800 */
[----:B------:R-:W1:Y:S01]  /*0070*/  S2UR UR4, SR_CTAID.X ;  /* 0x00000000000479c3 */ /* 0x000e620000002500 */
[----:B0-----:R-:W-:-:S05]  /*0080*/  IMAD R0, R0, UR5, R3 ;  /* 0x0000000500007c24 */ /* 0x001fca000f8e0203 */
[----:B--2---:R-:W-:Y:S01]  /*0090*/  ISETP.GE.AND P0, PT, R0, UR7, PT ;  /* 0x0000000700007c0c */ /* 0x004fe2000bf06270 */
[----:B-1----:R-:W-:-:S05]  /*00a0*/  IMAD R5, R5, UR4, R2 ;  /* 0x0000000405057c24 */ /* 0x002fca000f8e0202 */
[----:B------:R-:W-:-:S13]  /*00b0*/  ISETP.GE.OR P0, PT, R5, UR6, P0 ;  /* 0x0000000605007c0c */ /* 0x000fda0008706670 */
[----:B------:R-:W-:Y:S05]  /*00c0*/  @P0 EXIT ;  /* 0x000000000000094d */ /* 0x000fea0003800000 */
[----:B------:R-:W0:Y:S01]  /*00d0*/  LDCU.128 UR8, c[0x0][0x380] ;  /* 0x00007000ff0877ac */ /* 0x000e220008000c00 */
[----:B------:R-:W-:Y:S01]  /*00e0*/  IMAD R11, R0, UR6, R5 ;  /* 0x00000006000b7c24 */ /* 0x000fe2000f8e0205 */
[----:B------:R-:W1:Y:S03]  /*00f0*/  LDCU.64 UR4, c[0x0][0x358] ;  /* 0x00006b00ff0477ac */ /* 0x000e660008000a00 */
[----:B------:R-:W-:-:S05]  /*0100*/  IMAD.SHL.U32 R3, R11, 0x4, RZ ;  /* 0x000000040b037824 */ /* 0x000fca00078e00ff */
[----:B0-----:R-:W-:-:S04]  /*0110*/  IADD3 R2, P0, PT, R3, UR8, RZ ;  /* 0x0000000803027c10 */ /* 0x001fc8000ff1e0ff */
[----:B------:R-:W-:-:S05]  /*0120*/  LEA.HI.X.SX32 R3, R3, UR9, 0x1, P0 ;  /* 0x0000000903037c11 */ /* 0x000fca00080f0eff */
[----:B-1----:R-:W2:Y:S04]  /*0130*/  LDG.E.U8.CONSTANT R10, desc[UR4][R2.64] ;  /* 0x00000004020a7981 */ /* 0x002ea8000c1e9100 */
[----:B------:R-:W2:Y:S04]  /*0140*/  LDG.E.U8.CONSTANT R9, desc[UR4][R2.64+0x1] ;  /* 0x0000010402097981 */ /* 0x000ea8000c1e9100 */
[----:B------:R-:W3:Y:S01]  /*0150*/  LDG.E.U8.CONSTANT R8, desc[UR4][R2.64+0x2] ;  /* 0x0000020402087981 */ /* 0x000ee2000c1e9100 */
[----:B------:R-:W-:Y:S01]  /*0160*/  VIADD R12, R5, 0x1 ;  /* 0x00000001050c7836 */ /* 0x000fe20000000000 */
[----:B------:R-:W-:Y:S01]  /*0170*/  UMOV UR12, 0x198142 ;  /* 0x00198142000c7882 */ /* 0x000fe20000000000 */
[----:B------:R-:W-:-:S03]  /*0180*/  IMAD.MOV.U32 R4, RZ, RZ, 0x80 ;  /* 0x00000080ff047424 */ /* 0x000fc600078e00ff */
[----:B------:R-:W-:Y:S02]  /*0190*/  ISETP.GE.AND P0, PT, R12, UR6, PT ;  /* 0x000000060c007c0c */ /* 0x000fe4000bf06270 */
[----:B------:R-:W-:-:S04]  /*01a0*/  LOP3.LUT R12, R5, 0x1, R0, 0xc8, !PT ;  /* 0x00000001050c7812 */ /* 0x000fc800078ec800 */
[----:B------:R-:W-:Y:S01]  /*01b0*/  ISETP.EQ.U32.OR P0, PT, R12, 0x1, P0 ;  /* 0x000000010c00780c */ /* 0x000fe20000702470 */
[----:B------:R-:W-:-:S05]  /*01c0*/  VIADD R12, R0, 0x1 ;  /* 0x00000001000c7836 */ /* 0x000fca0000000000 */
[----:B------:R-:W-:Y:S02]  /*01d0*/  ISETP.GE.U32.OR P0, PT, R12, UR7, P0 ;  /* 0x000000070c007c0c */ /* 0x000fe40008706470 */
[----:B--2---:R-:W-:Y:S02]  /*01e0*/  PRMT R6, R10, 0x3340, R9 ;  /* 0x000033400a067816 */ /* 0x004fe40000000009 */
[----:B---3--:R-:W-:-:S04]  /*01f0*/  PRMT R7, R8, 0x3340, RZ ;  /* 0x0000334008077816 */ /* 0x008fc800000000ff */
[----:B------:R-:W-:Y:S02]  /*0200*/  PRMT R7, R6, 0x5410, R7 ;  /* 0x0000541006077816 */ /* 0x000fe40000000007 */
[----:B------:R-:W-:-:S03]  /*0210*/  IADD3 R6, P1, PT, R11, UR10, RZ ;  /* 0x0000000a0b067c10 */ /* 0x000fc6000ff3e0ff */
[----:B------:R-:W-:-:S05]  /*0220*/  IDP.4A.U8.U8 R7, R7, UR12, R4 ;  /* 0x0000000c07077c26 */ /* 0x000fca0008000004 */
[----:B------:R-:W-:Y:S02]  /*0230*/  LOP3.LUT R13, R7, 0xffff, RZ, 0xc0, !PT ;  /* 0x0000ffff070d7812 */ /* 0x000fe400078ec0ff */
[----:B------:R-:W-:Y:S02]  /*0240*/  LEA.HI.X.SX32 R7, R11, UR11, 0x1, P1 ;  /* 0x0000000b0b077c11 */ /* 0x000fe400088f0eff */
[----:B------:R-:W-:-:S05]  /*0250*/  LEA.HI R13, R13, 0x10, RZ, 0x18 ;  /* 0x000000100d0d7811 */ /* 0x000fca00078fc0ff */
[----:B------:R0:W-:Y:S01]  /*0260*/  STG.E.U8 desc[UR4][R6.64], R13 ;  /* 0x0000000d06007986 */ /* 0x0001e2000c101104 */
[----:B------:R-:W-:Y:S05]  /*0270*/  @P0 EXIT ;  /* 0x000000000000094d */ /* 0x000fea0003800000 */
[----:B------:R-:W-:Y:S01]  /*0280*/  VIADD R11, R11, UR6 ;  /* 0x000000060b0b7c36 */ /* 0x000fe20008000000 */
[----:B------:R-:W2:Y:S01]  /*0290*/  LDG.E.U8.CONSTANT R12, desc[UR4][R2.64+0x5] ;  /* 0x00000504020c7981 */ /* 0x000ea2000c1e9100 */
[----:B------:R-:W1:Y:S02]  /*02a0*/  LDCU.64 UR10, c[0x0][0x390] ;  /* 0x00007200ff0a77ac */ /* 0x000e640008000a00 */
[----:B------:R-:W-:Y:S01]  /*02b0*/  IMAD.SHL.U32 R11, R11, 0x4, RZ ;  /* 0x000000040b0b7824 */ /* 0x000fe200078e00ff */
[----:B0-----:R-:W3:Y:S04]  /*02c0*/  LDG.E.U8.CONSTANT R13, desc[UR4][R2.64+0x6] ;  /* 0x00000604020d7981 */ /* 0x001ee8000c1e9100 */
[----:B------:R-:W-:-:S04]  /*02d0*/  IADD3 R6, P0, PT, R11, UR8, RZ ;  /* 0x000000080b067c10 */ /* 0x000fc8000ff1e0ff */
[----:B------:R-:W-:Y:S02]  /*02e0*/  LEA.HI.X.SX32 R7, R11, UR9, 0x1, P0 ;  /* 0x000000090b077c11 */ /* 0x000fe400080f0eff */
[----:B------:R1:W4:Y:S04]  /*02f0*/  LDG.E.U8.CONSTANT R11, desc[UR4][R2.64+0x4] ;  /* 0x00000404020b7981 */ /* 0x000328000c1e9100 */
[----:B------:R-:W4:Y:S04]  /*0300*/  LDG.E.U8.CONSTANT R14, desc[UR4][R6.64] ;  /* 0x00000004060e7981 */ /* 0x000f28000c1e9100 */
[----:B------:R-:W5:Y:S04]  /*0310*/  LDG.E.U8.CONSTANT R18, desc[UR4][R6.64+0x4] ;  /* 0x0000040406127981 */ /* 0x000f68000c1e9100 */
[----:B------:R-:W2:Y:S04]  /*0320*/  LDG.E.U8.CONSTANT R15, desc[UR4][R6.64+0x1] ;  /* 0x00000104060f7981 */ /* 0x000ea8000c1e9100 */
[----:B------:R-:W3:Y:S04]  /*0330*/  LDG.E.U8.CONSTANT R16, desc[UR4][R6.64+0x2] ;  /* 0x0000020406107981 */ /* 0x000ee8000c1e9100 */
[----:B------:R-:W3:Y:S04]  /*0340*/  LDG.E.U8.CONSTANT R17, desc[UR4][R6.64+0x5] ;  /* 0x0000050406117981 */ /* 0x000ee8000c1e9100 */
[----:B------:R-:W3:Y:S01]  /*0350*/  LDG.E.U8.CONSTANT R20, desc[UR4][R6.64+0x6] ;  /* 0x0000060406147981 */ /* 0x000ee2000c1e9100 */
[----:B------:R-:W-:-:S02]  /*0360*/  LEA.HI R5, R5, R5, RZ, 0x1 ;  /* 0x0000000505057211 */ /* 0x000fc400078f08ff */
[----:B------:R-:W-:Y:S02]  /*0370*/  SHF.R.U32.HI R0, RZ, 0x1, R0 ;  /* 0x00000001ff007819 */ /* 0x000fe40000011600 */
[----:B------:R-:W-:-:S05]  /*0380*/  LOP3.LUT R5, R5, 0xfffffffe, RZ, 0xc0, !PT ;  /* 0xfffffffe05057812 */ /* 0x000fca00078ec0ff */
[----:B------:R-:W-:-:S05]  /*0390*/  IMAD R0, R0, UR6, R5 ;  /* 0x0000000600007c24 */ /* 0x000fca000f8e0205 */
[----:B-1----:R-:W-:-:S04]  /*03a0*/  IADD3 R2, P0, PT, R0, UR10, RZ ;  /* 0x0000000a00027c10 */ /* 0x002fc8000ff1e0ff */
[----:B------:R-:W-:Y:S02]  /*03b0*/  LEA.HI.X.SX32 R3, R0, UR11, 0x1, P0 ;  /* 0x0000000b00037c11 */ /* 0x000fe400080f0eff */
[----:B----4-:R-:W-:-:S05]  /*03c0*/  IADD3 R11, PT, PT, R14, R10, R11 ;  /* 0x0000000a0e0b7210 */ /* 0x010fca0007ffe00b */
[----:B-----5:R-:W-:Y:S01]  /*03d0*/  IMAD.IADD R11, R11, 0x1, R18 ;  /* 0x000000010b0b7824 */ /* 0x020fe200078e0212 */
[----:B--2---:R-:W-:-:S04]  /*03e0*/  IADD3 R12, PT, PT, R15, R9, R12 ;  /* 0x000000090f0c7210 */ /* 0x004fc80007ffe00c */
[----:B------:R-:W-:Y:S02]  /*03f0*/  SHF.R.U32.HI R11, RZ, 0x2, R11 ;  /* 0x00000002ff0b7819 */ /* 0x000fe4000001160b */
[----:B---3--:R-:W-:Y:S01]  /*0400*/  IADD3 R13, PT, PT, R16, R8, R13 ;  /* 0x00000008100d7210 */ /* 0x008fe20007ffe00d */
[----:B------:R-:W-:Y:S02]  /*0410*/  IMAD.IADD R12, R12, 0x1, R17 ;  /* 0x000000010c0c7824 */ /* 0x000fe400078e0211 */
[----:B------:R-:W-:Y:S02]  /*0420*/  IMAD R4, R11, 0xffda, R4 ;  /* 0x0000ffda0b047824 */ /* 0x000fe400078e0204 */
[----:B------:R-:W-:Y:S01]  /*0430*/  IMAD.IADD R13, R13, 0x1, R20 ;  /* 0x000000010d0d7824 */ /* 0x000fe200078e0214 */
[----:B------:R-:W-:Y:S01]  /*0440*/  SHF.R.U32.HI R12, RZ, 0x2, R12 ;  /* 0x00000002ff0c7819 */ /* 0x000fe2000001160c */
[----:B------:R-:W-:-:S03]  /*0450*/  IMAD R11, R11, 0x96, R4 ;  /* 0x000000960b0b7824 */ /* 0x000fc600078e0204 */
[----:B------:R-:W-:Y:S01]  /*0460*/  SHF.R.U32.HI R13, RZ, 0x2, R13 ;  /* 0x00000002ff0d7819 */ /* 0x000fe2000001160d */
[C---:B------:R-:W-:Y:S02]  /*0470*/  IMAD R4, R12.reuse, 0xffb6, R4 ;  /* 0x0000ffb60c047824 */ /* 0x040fe400078e0204 */
[----:B------:R-:W-:Y:S02]  /*0480*/  IMAD R12, R12, 0xffa2, R11 ;  /* 0x0000ffa20c0c7824 */ /* 0x000fe400078e020b */
[C---:B------:R-:W-:Y:S02]  /*0490*/  IMAD R4, R13.reuse, 0x70, R4 ;  /* 0x000000700d047824 */ /* 0x040fe400078e0204 */
[----:B------:R-:W-:-:S03]  /*04a0*/  IMAD R12, R13, 0xffee, R12 ;  /* 0x0000ffee0d0c7824 */ /* 0x000fc600078e020c */
[----:B------:R-:W-:Y:S02]  /*04b0*/  LOP3.LUT R4, R4, 0xffff, RZ, 0xc0, !PT ;  /* 0x0000ffff04047812 */ /* 0x000fe400078ec0ff */
[----:B------:R-:W-:Y:S02]  /*04c0*/  LOP3.LUT R6, R12, 0xffff, RZ, 0xc0, !PT ;  /* 0x0000ffff0c067812 */ /* 0x000fe400078ec0ff */
[----:B------:R-:W-:Y:S02]  /*04d0*/  SHF.R.U32.HI R4, RZ, 0x8, R4 ;  /* 0x00000008ff047819 */ /* 0x000fe40000011604 */
[----:B------:R-:W-:Y:S02]  /*04e0*/  SHF.R.U32.HI R6, RZ, 0x8, R6 ;  /* 0x00000008ff067819 */ /* 0x000fe40000011606 */
[----:B------:R-:W-:Y:S02]  /*04f0*/  LOP3.LUT R5, R4, 0x80, RZ, 0x3c, !PT ;  /* 0x0000008004057812 */ /* 0x000fe400078e3cff */
[----:B------:R-:W-:-:S03]  /*0500*/  LOP3.LUT R7, R6, 0x80, RZ, 0x3c, !PT ;  /* 0x0000008006077812 */ /* 0x000fc600078e3cff */
[----:B------:R-:W-:Y:S04]  /*0510*/  STG.E.U8 desc[UR4][R2.64], R5 ;  /* 0x0000000502007986 */ /* 0x000fe8000c101104 */
[----:B------:R-:W-:Y:S01]  /*0520*/  STG.E.U8 desc[UR4][R2.64+0x1], R7 ;  /* 0x0000010702007986 */ /* 0x000fe2000c101104 */
[----:B------:R-:W-:Y:S05]  /*0530*/  EXIT ;  /* 0x000000000000794d */ /* 0x000fea0003800000 */
.L_x_0:
[----:B------:R-:W-:-:S00]  /*0540*/  BRA `(.L_x_0) ;  /* 0xfffffffc00fc7947 */ /* 0x000fc0000383ffff */
[----:B------:R-:W-:-:S00]  /*0550*/  NOP ;  /* 0x0000000000007918 */ /* 0x000fc00000000000 */
        /* <DEDUP_REMOVED lines=10> */
.L_x_2:


//--------------------- .text._Z16RgbaToNv12KernelPKhPhS1_ii --------------------------
	.section	.text._Z16RgbaToNv12KernelPKhPhS1_ii,"ax",@progbits
	.align	128
        .global         _Z16RgbaToNv12KernelPKhPhS1_ii
        .type           _Z16RgbaToNv12KernelPKhPhS1_ii,@function
        .size           _Z16RgbaToNv12KernelPKhPhS1_ii,(.L_x_3 - _Z16RgbaToNv12KernelPKhPhS1_ii)
        .other          _Z16RgbaToNv12KernelPKhPhS1_ii,@"STO_CUDA_ENTRY STV_DEFAULT"
_Z16RgbaToNv12KernelPKhPhS1_ii:
.text._Z16RgbaToNv12KernelPKhPhS1_ii:
        /* <DEDUP_REMOVED lines=21> */
[----:B------:R2:W3:Y:S01]  /*0150*/  LDG.E.U8.CONSTANT R4, desc[UR4][R6.64] ;  /* 0x0000000406047981 */ /* 0x0004e2000c1e9100 */
[----:B------:R-:W-:Y:S01]  /*0160*/  IMAD.MOV.U32 R11, RZ, RZ, 0x42 ;  /* 0x00000042ff0b7424 */ /* 0x000fe200078e00ff */
[----:B------:R-:W-:Y:S01]  /*0170*/  UMOV UR7, 0x1981 ;  /* 0x0000198100077882 */ /* 0x000fe20000000000 */
[----:B------:R-:W-:-:S04]  /*0180*/  LOP3.LUT R10, R3, 0x1, R0, 0xc8, !PT ;  /* 0x00000001030a7812 */ /* 0x000fc800078ec800 */
[----:B------:R-:W-:Y:S02]  /*0190*/  ISETP.NE.U32.AND P0, PT, R10, 0x1, PT ;  /* 0x000000010a00780c */ /* 0x000fe40003f05070 */
[----:B--2---:R-:W-:Y:S01]  /*01a0*/  PRMT R6, R5, 0x5410, R2 ;  /* 0x0000541005067816 */ /* 0x004fe20000000002 */
[----:B---3--:R-:W-:-:S04]  /*01b0*/  IMAD R11, R4, R11, 0x80 ;  /* 0x00000080040b7424 */ /* 0x008fc800078e020b */
[----:B------:R-:W-:-:S04]  /*01c0*/  IDP.2A.LO.U16.U8 R8, R6, UR7, RZ ;  /* 0x0000000706087c26 */ /* 0x000fc800080010ff */
[----:B------:R-:W-:Y:S01]  /*01d0*/  IMAD.IADD R9, R8, 0x1, R11 ;  /* 0x0000000108097824 */ /* 0x000fe200078e020b */
[----:B------:R-:W-:-:S04]  /*01e0*/  IADD3 R8, P1, PT, R13, UR10, RZ ;  /* 0x0000000a0d087c10 */ /* 0x000fc8000ff3e0ff */
[----:B------:R-:W-:Y:S02]  /*01f0*/  LOP3.LUT R12, R9, 0xffff, RZ, 0xc0, !PT ;  /* 0x0000ffff090c7812 */ /* 0x000fe400078ec0ff */
[----:B------:R-:W-:Y:S02]  /*0200*/  LEA.HI.X.SX32 R9, R13, UR11, 0x1, P1 ;  /* 0x0000000b0d097c11 */ /* 0x000fe400088f0eff */
[----:B------:R-:W-:-:S05]  /*0210*/  LEA.HI R7, R12, 0x10, RZ, 0x18 ;  /* 0x000000100c077811 */ /* 0x000fca00078fc0ff */
[----:B------:R0:W-:Y:S01]  /*0220*/  STG.E.U8 desc[UR4][R8.64], R7 ;  /* 0x0000000708007986 */ /* 0x0001e2000c101104 */
[----:B------:R-:W-:Y:S05]  /*0230*/  @!P0 EXIT ;  /* 0x000000000000894d */ /* 0x000fea0003800000 */
[----:B0-----:R-:W-:Y:S01]  /*0240*/  IMAD.MOV.U32 R8, RZ, RZ, 0xff96 ;  /* 0x0000ff96ff087424 */ /* 0x001fe200078e00ff */
[----:B------:R-:W-:Y:S01]  /*0250*/  PRMT R6, R0, 0x3340, R0 ;  /* 0x0000334000067816 */ /* 0x000fe20000000000 */
[----:B------:R-:W-:Y:S01]  /*0260*/  IMAD.MOV.U32 R9, RZ, RZ, 0xffb6 ;  /* 0x0000ffb6ff097424 */ /* 0x000fe200078e00ff */
[----:B------:R-:W-:Y:S01]  /*0270*/  UMOV UR7, 0x3340 ;  /* 0x0000334000077882 */ /* 0x000fe20000000000 */
[----:B------:R-:W-:Y:S01]  /*0280*/  IMAD.MOV.U32 R12, RZ, RZ, 0xffa2 ;  /* 0x0000ffa2ff0c7424 */ /* 0x000fe200078e00ff */
[C---:B------:R-:W-:Y:S01]  /*0290*/  PRMT R7, R8.reuse, 0x3340, R5 ;  /* 0x0000334008077816 */ /* 0x040fe20000000005 */
[----:B------:R-:W-:Y:S01]  /*02a0*/  IMAD.U32 R10, RZ, RZ, UR7 ;  /* 0x00000007ff0a7e24 */ /* 0x000fe2000f8e00ff */
[----:B------:R-:W-:Y:S01]  /*02b0*/  PRMT R8, R8, 0x5410, R9 ;  /* 0x0000541008087816 */ /* 0x000fe20000000009 */
[----:B------:R-:W-:Y:S01]  /*02c0*/  IMAD R11, R4, 0xff98, R11 ;  /* 0x0000ff98040b7824 */ /* 0x000fe200078e020b */
[----:B------:R-:W-:Y:S01]  /*02d0*/  PRMT R9, R9, 0x5410, R12 ;  /* 0x0000541009097816 */ /* 0x000fe2000000000c */
[----:B------:R-:W0:Y:S01]  /*02e0*/  LDCU.64 UR8, c[0x0][0x390] ;  /* 0x00007200ff0877ac */ /* 0x000e220008000a00 */
[----:B------:R-:W-:-:S02]  /*02f0*/  PRMT R7, R7, 0x5410, R6 ;  /* 0x0000541007077816 */ /* 0x000fc40000000006 */
[----:B------:R-:W-:Y:S02]  /*0300*/  PRMT R4, R4, 0x7610, R9 ;  /* 0x0000761004047816 */ /* 0x000fe40000000009 */
[----:B------:R-:W-:Y:S02]  /*0310*/  PRMT R5, R5, R10, 0x70 ;  /* 0x0000007005057416 */ /* 0x000fe4000000000a */
[----:B------:R-:W-:Y:S01]  /*0320*/  SHF.R.U32.HI R0, RZ, 0x1, R0 ;  /* 0x00000001ff007819 */ /* 0x000fe20000011600 */
[----:B------:R-:W-:Y:S01]  /*0330*/  IDP.2A.LO.U16.U8 R7, R4, R7, RZ ;  /* 0x0000000704077226 */ /* 0x000fe200000010ff */
[----:B------:R-:W-:Y:S02]  /*0340*/  LEA.HI R4, R3, R3, RZ, 0x1 ;  /* 0x0000000303047211 */ /* 0x000fe400078f08ff */
[----:B------:R-:W-:Y:S02]  /*0350*/  PRMT R6, R5, 0x5410, R6 ;  /* 0x0000541005067816 */ /* 0x000fe40000000006 */
[----:B------:R-:W-:Y:S01]  /*0360*/  PRMT R3, R8, 0x5432, R2 ;  /* 0x0000543208037816 */ /* 0x000fe20000000002 */
[----:B------:R-:W-:Y:S01]  /*0370*/  IMAD R2, R2, 0xffee, R11 ;  /* 0x0000ffee02027824 */ /* 0x000fe200078e020b */
[----:B------:R-:W-:-:S03]  /*0380*/  LOP3.LUT R5, R4, 0xfffffffe, RZ, 0xc0, !PT ;  /* 0xfffffffe04057812 */ /* 0x000fc600078ec0ff */
[----:B------:R-:W-:Y:S02]  /*0390*/  IDP.2A.LO.U16.U8 R3, R3, R6, RZ ;  /* 0x0000000603037226 */ /* 0x000fe400000010ff */
[----:B------:R-:W-:Y:S02]  /*03a0*/  IMAD.IADD R2, R2, 0x1, R7 ;  /* 0x0000000102027824 */ /* 0x000fe400078e0207 */
[----:B------:R-:W-:Y:S02]  /*03b0*/  IMAD.IADD R3, R3, 0x1, R11 ;  /* 0x0000000103037824 */ /* 0x000fe400078e020b */
[----:B------:R-:W-:Y:S01]  /*03c0*/  IMAD R0, R0, UR6, R5 ;  /* 0x0000000600007c24 */ /* 0x000fe2000f8e0205 */
[----:B------:R-:W-:Y:S02]  /*03d0*/  LOP3.LUT R5, R2, 0xffff, RZ, 0xc0, !PT ;  /* 0x0000ffff02057812 */ /* 0x000fe400078ec0ff */
[----:B------:R-:W-:Y:S02]  /*03e0*/  LOP3.LUT R3, R3, 0xffff, RZ, 0xc0, !PT ;  /* 0x0000ffff03037812 */ /* 0x000fe400078ec0ff */
[----:B------:R-:W-:-:S02]  /*03f0*/  SHF.R.U32.HI R5, RZ, 0x8, R5 ;  /* 0x00000008ff057819 */ /* 0x000fc40000011605 */
[C---:B0-----:R-:W-:Y:S02]  /*0400*/  IADD3 R2, P0, PT, R0.reuse, UR8, RZ ;  /* 0x0000000800027c10 */ /* 0x041fe4000ff1e0ff */
[----:B------:R-:W-:Y:S02]  /*0410*/  SHF.R.U32.HI R4, RZ, 0x8, R3 ;  /* 0x00000008ff047819 */ /* 0x000fe40000011603 */
[----:B------:R-:W-:Y:S02]  /*0420*/  LOP3.LUT R7, R5, 0x80, RZ, 0x3c, !PT ;  /* 0x0000008005077812 */ /* 0x000fe400078e3cff */
[----:B------:R-:W-:Y:S02]  /*0430*/  LEA.HI.X.SX32 R3, R0, UR9, 0x1, P0 ;  /* 0x0000000900037c11 */ /* 0x000fe400080f0eff */
[----:B------:R-:W-:-:S03]  /*0440*/  LOP3.LUT R5, R4, 0x80, RZ, 0x3c, !PT ;  /* 0x0000008004057812 */ /* 0x000fc600078e3cff */
[----:B------:R-:W-:Y:S04]  /*0450*/  STG.E.U8 desc[UR4][R2.64+0x1], R7 ;  /* 0x0000010702007986 */ /* 0x000fe8000c101104 */
[----:B------:R-:W-:Y:S01]  /*0460*/  STG.E.U8 desc[UR4][R2.64], R5 ;  /* 0x0000000502007986 */ /* 0x000fe2000c101104 */
[----:B------:R-:W-:Y:S05]  /*0470*/  EXIT ;  /* 0x000000000000794d */ /* 0x000fea0003800000 */
.L_x_1:
        /* <DEDUP_REMOVED lines=16> */
.L_x_3:


//--------------------- .nv.shared.reserved.0     --------------------------
	.section	.nv.shared.reserved.0,"aw",@nobits
	.weak		__nv_reservedSMEM_offset_0_alias
	.size		__nv_reservedSMEM_offset_0_alias, 0, 64
	.other		__nv_reservedSMEM_offset_0_alias,@"STO_CUDA_RESERVED_SHARED STV_DEFAULT"
__nv_reservedSMEM_offset_0_alias:
	.zero		0
	.zero		64


//--------------------- .nv.constant0._Z25RgbaToNv12KernelOptimizedPKhPhS1_ii --------------------------
	.section	.nv.constant0._Z25RgbaToNv12KernelOptimizedPKhPhS1_ii,"a",@progbits
	.sectionflags	@""
	.align	4
.nv.constant0._Z25RgbaToNv12KernelOptimizedPKhPhS1_ii:
	.zero		928


//--------------------- .nv.constant0._Z16RgbaToNv12KernelPKhPhS1_ii --------------------------
	.section	.nv.constant0._Z16RgbaToNv12KernelPKhPhS1_ii,"a",@progbits
	.sectionflags	@""
	.align	4
.nv.constant0._Z16RgbaToNv12KernelPKhPhS1_ii:
	.zero		928


//--------------------- SYMBOLS --------------------------

	.type		.nv.reservedSmem.offset0,@object
	.size		.nv.reservedSmem.offset0,0x4
